//
// Generated by NVIDIA NVVM Compiler
//
// Compiler Build ID: CL-36424714
// Cuda compilation tools, release 13.0, V13.0.88
// Based on NVVM 20.0.0
//

.version 9.0
.target sm_100
.address_size 64

	// .globl	_Z2k1Pii

.visible .entry _Z2k1Pii(
	.param .u64 .ptr .align 1 _Z2k1Pii_param_0,
	.param .u32 _Z2k1Pii_param_1
)
{
	.reg .pred 	%p<12>;
	.reg .b32 	%r<64>;
	.reg .b64 	%rd<7>;

	ld.param.u64 	%rd1, [_Z2k1Pii_param_0];
	ld.param.u32 	%r31, [_Z2k1Pii_param_1];
	mov.u32 	%r33, %ctaid.x;
	shl.b32 	%r34, %r33, 5;
	mov.u32 	%r35, %tid.x;
	add.s32 	%r1, %r34, %r35;
	setp.lt.s32 	%p1, %r31, 1;
	mov.b32 	%r56, 1;
	@%p1 bra 	$L__BB0_7;
	and.b32  	%r2, %r31, 3;
	setp.lt.u32 	%p2, %r31, 4;
	mov.b32 	%r56, 1;
	@%p2 bra 	$L__BB0_4;
	and.b32  	%r39, %r31, 2147483644;
	neg.s32 	%r50, %r39;
	mov.b32 	%r56, 1;
$L__BB0_3:
	shl.b32 	%r56, %r56, 4;
	add.s32 	%r50, %r50, 4;
	setp.ne.s32 	%p3, %r50, 0;
	@%p3 bra 	$L__BB0_3;
$L__BB0_4:
	setp.eq.s32 	%p4, %r2, 0;
	@%p4 bra 	$L__BB0_7;
	neg.s32 	%r54, %r2;
$L__BB0_6:
	.pragma "nounroll";
	shl.b32 	%r56, %r56, 1;
	add.s32 	%r54, %r54, 1;
	setp.ne.s32 	%p5, %r54, 0;
	@%p5 bra 	$L__BB0_6;
$L__BB0_7:
	setp.lt.s32 	%p6, %r1, %r56;
	@%p6 bra 	$L__BB0_16;
	setp.lt.s32 	%p7, %r31, 2;
	mov.b32 	%r63, 1;
	@%p7 bra 	$L__BB0_15;
	add.s32 	%r16, %r31, -1;
	add.s32 	%r43, %r31, -2;
	and.b32  	%r17, %r16, 3;
	setp.lt.u32 	%p8, %r43, 3;
	mov.b32 	%r63, 1;
	@%p8 bra 	$L__BB0_12;
	and.b32  	%r45, %r16, -4;
	neg.s32 	%r57, %r45;
	mov.b32 	%r63, 1;
$L__BB0_11:
	shl.b32 	%r63, %r63, 4;
	add.s32 	%r57, %r57, 4;
	setp.ne.s32 	%p9, %r57, 0;
	@%p9 bra 	$L__BB0_11;
$L__BB0_12:
	setp.eq.s32 	%p10, %r17, 0;
	@%p10 bra 	$L__BB0_15;
	neg.s32 	%r61, %r17;
$L__BB0_14:
	.pragma "nounroll";
	shl.b32 	%r63, %r63, 1;
	add.s32 	%r61, %r61, 1;
	setp.ne.s32 	%p11, %r61, 0;
	@%p11 bra 	$L__BB0_14;
$L__BB0_15:
	sub.s32 	%r46, %r1, %r63;
	cvta.to.global.u64 	%rd2, %rd1;
	mul.wide.s32 	%rd3, %r46, 4;
	add.s64 	%rd4, %rd2, %rd3;
	ld.global.u32 	%r47, [%rd4];
	mul.wide.s32 	%rd5, %r63, 4;
	add.s64 	%rd6, %rd4, %rd5;
	ld.global.u32 	%r48, [%rd6];
	add.s32 	%r49, %r48, %r47;
	st.global.u32 	[%rd6], %r49;
$L__BB0_16:
	ret;

}
	// .globl	_Z2k2PiS_
.visible .entry _Z2k2PiS_(
	.param .u64 .ptr .align 1 _Z2k2PiS__param_0,
	.param .u64 .ptr .align 1 _Z2k2PiS__param_1
)
{
	.reg .b32 	%r<4>;
	.reg .b64 	%rd<9>;

	ld.param.u64 	%rd1, [_Z2k2PiS__param_0];
	ld.param.u64 	%rd2, [_Z2k2PiS__param_1];
	cvta.to.global.u64 	%rd3, %rd1;
	cvta.to.global.u64 	%rd4, %rd2;
	mov.u32 	%r1, %tid.x;
	shl.b32 	%r2, %r1, 5;
	mul.wide.u32 	%rd5, %r2, 4;
	add.s64 	%rd6, %rd4, %rd5;
	ld.global.u32 	%r3, [%rd6+124];
	mul.wide.u32 	%rd7, %r1, 4;
	add.s64 	%rd8, %rd3, %rd7;
	st.global.u32 	[%rd8], %r3;
	ret;

}
	// .globl	_Z2k3Pii
.visible .entry _Z2k3Pii(
	.param .u64 .ptr .align 1 _Z2k3Pii_param_0,
	.param .u32 _Z2k3Pii_param_1
)
{
	.reg .pred 	%p<12>;
	.reg .b32 	%r<61>;
	.reg .b64 	%rd<7>;

	ld.param.u64 	%rd1, [_Z2k3Pii_param_0];
	ld.param.u32 	%r31, [_Z2k3Pii_param_1];
	mov.u32 	%r1, %tid.x;
	setp.lt.s32 	%p1, %r31, 1;
	mov.b32 	%r53, 1;
	@%p1 bra 	$L__BB2_7;
	and.b32  	%r2, %r31, 3;
	setp.lt.u32 	%p2, %r31, 4;
	mov.b32 	%r53, 1;
	@%p2 bra 	$L__BB2_4;
	and.b32  	%r36, %r31, 2147483644;
	neg.s32 	%r47, %r36;
	mov.b32 	%r53, 1;
$L__BB2_3:
	shl.b32 	%r53, %r53, 4;
	add.s32 	%r47, %r47, 4;
	setp.ne.s32 	%p3, %r47, 0;
	@%p3 bra 	$L__BB2_3;
$L__BB2_4:
	setp.eq.s32 	%p4, %r2, 0;
	@%p4 bra 	$L__BB2_7;
	neg.s32 	%r51, %r2;
$L__BB2_6:
	.pragma "nounroll";
	shl.b32 	%r53, %r53, 1;
	add.s32 	%r51, %r51, 1;
	setp.ne.s32 	%p5, %r51, 0;
	@%p5 bra 	$L__BB2_6;
$L__BB2_7:
	setp.lt.u32 	%p6, %r1, %r53;
	@%p6 bra 	$L__BB2_16;
	setp.lt.s32 	%p7, %r31, 2;
	mov.b32 	%r60, 1;
	@%p7 bra 	$L__BB2_15;
	add.s32 	%r16, %r31, -1;
	add.s32 	%r40, %r31, -2;
	and.b32  	%r17, %r16, 3;
	setp.lt.u32 	%p8, %r40, 3;
	mov.b32 	%r60, 1;
	@%p8 bra 	$L__BB2_12;
	and.b32  	%r42, %r16, -4;
	neg.s32 	%r54, %r42;
	mov.b32 	%r60, 1;
$L__BB2_11:
	shl.b32 	%r60, %r60, 4;
	add.s32 	%r54, %r54, 4;
	setp.ne.s32 	%p9, %r54, 0;
	@%p9 bra 	$L__BB2_11;
$L__BB2_12:
	setp.eq.s32 	%p10, %r17, 0;
	@%p10 bra 	$L__BB2_15;
	neg.s32 	%r58, %r17;
$L__BB2_14:
	.pragma "nounroll";
	shl.b32 	%r60, %r60, 1;
	add.s32 	%r58, %r58, 1;
	setp.ne.s32 	%p11, %r58, 0;
	@%p11 bra 	$L__BB2_14;
$L__BB2_15:
	cvta.to.global.u64 	%rd2, %rd1;
	sub.s32 	%r43, %r1, %r60;
	mul.wide.u32 	%rd3, %r43, 4;
	add.s64 	%rd4, %rd2, %rd3;
	ld.global.u32 	%r44, [%rd4];
	mul.wide.u32 	%rd5, %r1, 4;
	add.s64 	%rd6, %rd2, %rd5;
	ld.global.u32 	%r45, [%rd6];
	add.s32 	%r46, %r45, %r44;
	st.global.u32 	[%rd6], %r46;
$L__BB2_16:
	ret;

}
	// .globl	_Z2k4PiS_
.visible .entry _Z2k4PiS_(
	.param .u64 .ptr .align 1 _Z2k4PiS__param_0,
	.param .u64 .ptr .align 1 _Z2k4PiS__param_1
)
{
	.reg .pred 	%p<2>;
	.reg .b32 	%r<9>;
	.reg .b64 	%rd<9>;

	ld.param.u64 	%rd1, [_Z2k4PiS__param_0];
	ld.param.u64 	%rd2, [_Z2k4PiS__param_1];
	mov.u32 	%r1, %ctaid.x;
	setp.eq.s32 	%p1, %r1, 0;
	@%p1 bra 	$L__BB3_2;
	cvta.to.global.u64 	%rd3, %rd1;
	cvta.to.global.u64 	%rd4, %rd2;
	shl.b32 	%r2, %r1, 5;
	mov.u32 	%r3, %tid.x;
	add.s32 	%r4, %r2, %r3;
	add.s32 	%r5, %r1, -1;
	mul.wide.u32 	%rd5, %r5, 4;
	add.s64 	%rd6, %rd3, %rd5;
	ld.global.u32 	%r6, [%rd6];
	mul.wide.s32 	%rd7, %r4, 4;
	add.s64 	%rd8, %rd4, %rd7;
	ld.global.u32 	%r7, [%rd8];
	add.s32 	%r8, %r7, %r6;
	st.global.u32 	[%rd8], %r8;
$L__BB3_2:
	ret;

}
	// .globl	_Z2k5PiS_
.visible .entry _Z2k5PiS_(
	.param .u64 .ptr .align 1 _Z2k5PiS__param_0,
	.param .u64 .ptr .align 1 _Z2k5PiS__param_1
)
{
	.reg .pred 	%p<2>;
	.reg .b32 	%r<4>;
	.reg .b64 	%rd<9>;

	ld.param.u64 	%rd1, [_Z2k5PiS__param_0];
	ld.param.u64 	%rd2, [_Z2k5PiS__param_1];
	mov.u32 	%r1, %tid.x;
	setp.eq.s32 	%p1, %r1, 0;
	@%p1 bra 	$L__BB4_2;
	cvta.to.global.u64 	%rd3, %rd1;
	cvta.to.global.u64 	%rd4, %rd2;
	mul.wide.u32 	%rd5, %r1, 4;
	add.s64 	%rd6, %rd3, %rd5;
	ld.global.u32 	%r2, [%rd6];
	shl.b32 	%r3, %r1, 5;
	mul.wide.u32 	%rd7, %r3, 4;
	add.s64 	%rd8, %rd4, %rd7;
	st.global.u32 	[%rd8+124], %r2;
$L__BB4_2:
	ret;

}


// ===== COMPILED SASS (sm_100) =====

	.target	sm_100

	.elftype	@"ET_EXEC"


//--------------------- .note.nv.tkinfo           --------------------------
	.section	.note.nv.tkinfo,"",@"SHT_NOTE"
	.sectionflags	@"SHF_NOTE_NV_TKINFO"
	.tkinfo
        /*0018*/ 	.word	0x00000002
        /*0030*/ 	.string	""
        /*0030*/ 	.string	"ptxas"
        /*0030*/ 	.string	"Cuda compilation tools, release 13.0, V13.0.88"
        /*0030*/ 	.string	"Build cuda_13.0.r13.0/compiler.36424714_0"
        /*0030*/ 	.string	"-arch sm_100 -m 64 "



//--------------------- .note.nv.cuinfo           --------------------------
	.section	.note.nv.cuinfo,"",@"SHT_NOTE"
	.sectionflags	@"SHF_NOTE_NV_CUINFO"
        /*0018*/ 	.short	0x0002
        /*001a*/ 	.short	0x0064
        /*001c*/ 	.short	0x0082
	.zero		2


//--------------------- .nv.info                  --------------------------
	.section	.nv.info,"",@"SHT_CUDA_INFO"
	.align	4


	//----- nvinfo : EIATTR_REGCOUNT
	.align		4
        /*0000*/ 	.byte	0x04, 0x2f
        /*0002*/ 	.short	(.L_1 - .L_0)
	.align		4
.L_0:
        /*0004*/ 	.word	index@(_Z2k1Pii)
        /*0008*/ 	.word	0x0000000a


	//----- nvinfo : EIATTR_FRAME_SIZE
	.align		4
.L_1:
        /*000c*/ 	.byte	0x04, 0x11
        /*000e*/ 	.short	(.L_3 - .L_2)
	.align		4
.L_2:
        /*0010*/ 	.word	index@(_Z2k1Pii)
        /*0014*/ 	.word	0x00000000


	//----- nvinfo : EIATTR_REGCOUNT
	.align		4
.L_3:
        /*0018*/ 	.byte	0x04, 0x2f
        /*001a*/ 	.short	(.L_5 - .L_4)
	.align		4
.L_4:
        /*001c*/ 	.word	index@(_Z2k2PiS_)
        /*0020*/ 	.word	0x0000000a


	//----- nvinfo : EIATTR_FRAME_SIZE
	.align		4
.L_5:
        /*0024*/ 	.byte	0x04, 0x11
        /*0026*/ 	.short	(.L_7 - .L_6)
	.align		4
.L_6:
        /*0028*/ 	.word	index@(_Z2k2PiS_)
        /*002c*/ 	.word	0x00000000


	//----- nvinfo : EIATTR_REGCOUNT
	.align		4
.L_7:
        /*0030*/ 	.byte	0x04, 0x2f
        /*0032*/ 	.short	(.L_9 - .L_8)
	.align		4
.L_8:
        /*0034*/ 	.word	index@(_Z2k3Pii)
        /*0038*/ 	.word	0x0000000a


	//----- nvinfo : EIATTR_FRAME_SIZE
	.align		4
.L_9:
        /*003c*/ 	.byte	0x04, 0x11
        /*003e*/ 	.short	(.L_11 - .L_10)
	.align		4
.L_10:
        /*0040*/ 	.word	index@(_Z2k3Pii)
        /*0044*/ 	.word	0x00000000


	//----- nvinfo : EIATTR_REGCOUNT
	.align		4
.L_11:
        /*0048*/ 	.byte	0x04, 0x2f
        /*004a*/ 	.short	(.L_13 - .L_12)
	.align		4
.L_12:
        /*004c*/ 	.word	index@(_Z2k4PiS_)
        /*0050*/ 	.word	0x0000000c


	//----- nvinfo : EIATTR_FRAME_SIZE
	.align		4
.L_13:
        /*0054*/ 	.byte	0x04, 0x11
        /*0056*/ 	.short	(.L_15 - .L_14)
	.align		4
.L_14:
        /*0058*/ 	.word	index@(_Z2k4PiS_)
        /*005c*/ 	.word	0x00000000


	//----- nvinfo : EIATTR_REGCOUNT
	.align		4
.L_15:
        /*0060*/ 	.byte	0x04, 0x2f
        /*0062*/ 	.short	(.L_17 - .L_16)
	.align		4
.L_16:
        /*0064*/ 	.word	index@(_Z2k5PiS_)
        /*0068*/ 	.word	0x0000000a


	//----- nvinfo : EIATTR_FRAME_SIZE
	.align		4
.L_17:
        /*006c*/ 	.byte	0x04, 0x11
        /*006e*/ 	.short	(.L_19 - .L_18)
	.align		4
.L_18:
        /*0070*/ 	.word	index@(_Z2k5PiS_)
        /*0074*/ 	.word	0x00000000


	//----- nvinfo : EIATTR_MIN_STACK_SIZE
	.align		4
.L_19:
        /*0078*/ 	.byte	0x04, 0x12
        /*007a*/ 	.short	(.L_21 - .L_20)
	.align		4
.L_20:
        /*007c*/ 	.word	index@(_Z2k5PiS_)
        /*0080*/ 	.word	0x00000000


	//----- nvinfo : EIATTR_MIN_STACK_SIZE
	.align		4
.L_21:
        /*0084*/ 	.byte	0x04, 0x12
        /*0086*/ 	.short	(.L_23 - .L_22)
	.align		4
.L_22:
        /*0088*/ 	.word	index@(_Z2k4PiS_)
        /*008c*/ 	.word	0x00000000


	//----- nvinfo : EIATTR_MIN_STACK_SIZE
	.align		4
.L_23:
        /*0090*/ 	.byte	0x04, 0x12
        /*0092*/ 	.short	(.L_25 - .L_24)
	.align		4
.L_24:
        /*0094*/ 	.word	index@(_Z2k3Pii)
        /*0098*/ 	.word	0x00000000


	//----- nvinfo : EIATTR_MIN_STACK_SIZE
	.align		4
.L_25:
        /*009c*/ 	.byte	0x04, 0x12
        /*009e*/ 	.short	(.L_27 - .L_26)
	.align		4
.L_26:
        /*00a0*/ 	.word	index@(_Z2k2PiS_)
        /*00a4*/ 	.word	0x00000000


	//----- nvinfo : EIATTR_MIN_STACK_SIZE
	.align		4
.L_27:
        /*00a8*/ 	.byte	0x04, 0x12
        /*00aa*/ 	.short	(.L_29 - .L_28)
	.align		4
.L_28:
        /*00ac*/ 	.word	index@(_Z2k1Pii)
        /*00b0*/ 	.word	0x00000000
.L_29:


//--------------------- .nv.compat                --------------------------
	.section	.nv.compat,"",@"SHT_CUDA_COMPAT_INFO"
	.align	4
        /*0000*/ 	.byte	0x02, 0x09, 0x00, 0x00, 0x02, 0x02, 0x01, 0x00, 0x02, 0x05, 0x05, 0x00, 0x03, 0x07, 0x01, 0x01
        /*0010*/ 	.byte	0x02, 0x03, 0x00, 0x00, 0x02, 0x06, 0x01, 0x00, 0x04, 0x0b, 0x08, 0x00, 0x09, 0x00, 0x00, 0x00
        /*0020*/ 	.byte	0x00, 0x00, 0x00, 0x00


//--------------------- .nv.info._Z2k5PiS_        --------------------------
	.section	.nv.info._Z2k5PiS_,"",@"SHT_CUDA_INFO"
	.sectionflags	@""
	.align	4


	//----- nvinfo : EIATTR_CUDA_API_VERSION
	.align		4
        /*0000*/ 	.byte	0x04, 0x37
        /*0002*/ 	.short	(.L_31 - .L_30)
.L_30:
        /*0004*/ 	.word	0x00000082


	//----- nvinfo : EIATTR_KPARAM_INFO
	.align		4
.L_31:
        /*0008*/ 	.byte	0x04, 0x17
        /*000a*/ 	.short	(.L_33 - .L_32)
.L_32:
        /*000c*/ 	.word	0x00000000
        /*0010*/ 	.short	0x0001
        /*0012*/ 	.short	0x0008
        /*0014*/ 	.byte	0x00, 0xf5, 0x21, 0x00


	//----- nvinfo : EIATTR_KPARAM_INFO
	.align		4
.L_33:
        /*0018*/ 	.byte	0x04, 0x17
        /*001a*/ 	.short	(.L_35 - .L_34)
.L_34:
        /*001c*/ 	.word	0x00000000
        /*0020*/ 	.short	0x0000
        /*0022*/ 	.short	0x0000
        /*0024*/ 	.byte	0x00, 0xf5, 0x21, 0x00


	//----- nvinfo : EIATTR_SPARSE_MMA_MASK
	.align		4
.L_35:
        /*0028*/ 	.byte	0x03, 0x50
        /*002a*/ 	.short	0x0000


	//----- nvinfo : EIATTR_MAXREG_COUNT
	.align		4
        /*002c*/ 	.byte	0x03, 0x1b
        /*002e*/ 	.short	0x00ff


	//----- nvinfo : EIATTR_MERCURY_ISA_VERSION
	.align		4
        /*0030*/ 	.byte	0x03, 0x5f
        /*0032*/ 	.short	0x0101


	//----- nvinfo : EIATTR_VRC_CTA_INIT_COUNT
	.align		4
        /*0034*/ 	.byte	0x02, 0x4a
	.zero		1
	.zero		1


	//----- nvinfo : EIATTR_EXIT_INSTR_OFFSETS
	.align		4
        /*0038*/ 	.byte	0x04, 0x1c
        /*003a*/ 	.short	(.L_37 - .L_36)


	//   ....[0]....
.L_36:
        /*003c*/ 	.word	0x00000030


	//   ....[1]....
        /*0040*/ 	.word	0x000000c0


	//----- nvinfo : EIATTR_CBANK_PARAM_SIZE
	.align		4
.L_37:
        /*0044*/ 	.byte	0x03, 0x19
        /*0046*/ 	.short	0x0010


	//----- nvinfo : EIATTR_PARAM_CBANK
	.align		4
        /*0048*/ 	.byte	0x04, 0x0a
        /*004a*/ 	.short	(.L_39 - .L_38)
	.align		4
.L_38:
        /*004c*/ 	.word	index@(.nv.constant0._Z2k5PiS_)
        /*0050*/ 	.short	0x0380
        /*0052*/ 	.short	0x0010


	//----- nvinfo : EIATTR_SW_WAR
	.align		4
.L_39:
        /*0054*/ 	.byte	0x04, 0x36
        /*0056*/ 	.short	(.L_41 - .L_40)
.L_40:
        /*0058*/ 	.word	0x00000008
.L_41:


//--------------------- .nv.info._Z2k4PiS_        --------------------------
	.section	.nv.info._Z2k4PiS_,"",@"SHT_CUDA_INFO"
	.sectionflags	@""
	.align	4


	//----- nvinfo : EIATTR_CUDA_API_VERSION
	.align		4
        /*0000*/ 	.byte	0x04, 0x37
        /*0002*/ 	.short	(.L_43 - .L_42)
.L_42:
        /*0004*/ 	.word	0x00000082


	//----- nvinfo : EIATTR_KPARAM_INFO
	.align		4
.L_43:
        /*0008*/ 	.byte	0x04, 0x17
        /*000a*/ 	.short	(.L_45 - .L_44)
.L_44:
        /*000c*/ 	.word	0x00000000
        /*0010*/ 	.short	0x0001
        /*0012*/ 	.short	0x0008
        /*0014*/ 	.byte	0x00, 0xf5, 0x21, 0x00


	//----- nvinfo : EIATTR_KPARAM_INFO
	.align		4
.L_45:
        /*0018*/ 	.byte	0x04, 0x17
        /*001a*/ 	.short	(.L_47 - .L_46)
.L_46:
        /*001c*/ 	.word	0x00000000
        /*0020*/ 	.short	0x0000
        /*0022*/ 	.short	0x0000
        /*0024*/ 	.byte	0x00, 0xf5, 0x21, 0x00


	//----- nvinfo : EIATTR_SPARSE_MMA_MASK
	.align		4
.L_47:
        /*0028*/ 	.byte	0x03, 0x50
        /*002a*/ 	.short	0x0000


	//----- nvinfo : EIATTR_MAXREG_COUNT
	.align		4
        /*002c*/ 	.byte	0x03, 0x1b
        /*002e*/ 	.short	0x00ff


	//----- nvinfo : EIATTR_MERCURY_ISA_VERSION
	.align		4
        /*0030*/ 	.byte	0x03, 0x5f
        /*0032*/ 	.short	0x0101


	//----- nvinfo : EIATTR_VRC_CTA_INIT_COUNT
	.align		4
        /*0034*/ 	.byte	0x02, 0x4a
	.zero		1
	.zero		1


	//----- nvinfo : EIATTR_EXIT_INSTR_OFFSETS
	.align		4
        /*0038*/ 	.byte	0x04, 0x1c
        /*003a*/ 	.short	(.L_49 - .L_48)


	//   ....[0]....
.L_48:
        /*003c*/ 	.word	0x00000030


	//   ....[1]....
        /*0040*/ 	.word	0x00000100


	//----- nvinfo : EIATTR_CBANK_PARAM_SIZE
	.align		4
.L_49:
        /*0044*/ 	.byte	0x03, 0x19
        /*0046*/ 	.short	0x0010


	//----- nvinfo : EIATTR_PARAM_CBANK
	.align		4
        /*0048*/ 	.byte	0x04, 0x0a
        /*004a*/ 	.short	(.L_51 - .L_50)
	.align		4
.L_50:
        /*004c*/ 	.word	index@(.nv.constant0._Z2k4PiS_)
        /*0050*/ 	.short	0x0380
        /*0052*/ 	.short	0x0010


	//----- nvinfo : EIATTR_SW_WAR
	.align		4
.L_51:
        /*0054*/ 	.byte	0x04, 0x36
        /*0056*/ 	.short	(.L_53 - .L_52)
.L_52:
        /*0058*/ 	.word	0x00000008
.L_53:


//--------------------- .nv.info._Z2k3Pii         --------------------------
	.section	.nv.info._Z2k3Pii,"",@"SHT_CUDA_INFO"
	.sectionflags	@""
	.align	4


	//----- nvinfo : EIATTR_CUDA_API_VERSION
	.align		4
        /*0000*/ 	.byte	0x04, 0x37
        /*0002*/ 	.short	(.L_55 - .L_54)
.L_54:
        /*0004*/ 	.word	0x00000082


	//----- nvinfo : EIATTR_KPARAM_INFO
	.align		4
.L_55:
        /*0008*/ 	.byte	0x04, 0x17
        /*000a*/ 	.short	(.L_57 - .L_56)
.L_56:
        /*000c*/ 	.word	0x00000000
        /*0010*/ 	.short	0x0001
        /*0012*/ 	.short	0x0008
        /*0014*/ 	.byte	0x00, 0xf0, 0x11, 0x00


	//----- nvinfo : EIATTR_KPARAM_INFO
	.align		4
.L_57:
        /*0018*/ 	.byte	0x04, 0x17
        /*001a*/ 	.short	(.L_59 - .L_58)
.L_58:
        /*001c*/ 	.word	0x00000000
        /*0020*/ 	.short	0x0000
        /*0022*/ 	.short	0x0000
        /*0024*/ 	.byte	0x00, 0xf5, 0x21, 0x00


	//----- nvinfo : EIATTR_SPARSE_MMA_MASK
	.align		4
.L_59:
        /*0028*/ 	.byte	0x03, 0x50
        /*002a*/ 	.short	0x0000


	//----- nvinfo : EIATTR_MAXREG_COUNT
	.align		4
        /*002c*/ 	.byte	0x03, 0x1b
        /*002e*/ 	.short	0x00ff


	//----- nvinfo : EIATTR_MERCURY_ISA_VERSION
	.align		4
        /*0030*/ 	.byte	0x03, 0x5f
        /*0032*/ 	.short	0x0101


	//----- nvinfo : EIATTR_VRC_CTA_INIT_COUNT
	.align		4
        /*0034*/ 	.byte	0x02, 0x4a
	.zero		1
	.zero		1


	//----- nvinfo : EIATTR_EXIT_INSTR_OFFSETS
	.align		4
        /*0038*/ 	.byte	0x04, 0x1c
        /*003a*/ 	.short	(.L_61 - .L_60)


	//   ....[0]....
.L_60:
        /*003c*/ 	.word	0x000002b0


	//   ....[1]....
        /*0040*/ 	.word	0x000005e0


	//----- nvinfo : EIATTR_CBANK_PARAM_SIZE
	.align		4
.L_61:
        /*0044*/ 	.byte	0x03, 0x19
        /*0046*/ 	.short	0x000c


	//----- nvinfo : EIATTR_PARAM_CBANK
	.align		4
        /*0048*/ 	.byte	0x04, 0x0a
        /*004a*/ 	.short	(.L_63 - .L_62)
	.align		4
.L_62:
        /*004c*/ 	.word	index@(.nv.constant0._Z2k3Pii)
        /*0050*/ 	.short	0x0380
        /*0052*/ 	.short	0x000c


	//----- nvinfo : EIATTR_SW_WAR
	.align		4
.L_63:
        /*0054*/ 	.byte	0x04, 0x36
        /*0056*/ 	.short	(.L_65 - .L_64)
.L_64:
        /*0058*/ 	.word	0x00000008
.L_65:


//--------------------- .nv.info._Z2k2PiS_        --------------------------
	.section	.nv.info._Z2k2PiS_,"",@"SHT_CUDA_INFO"
	.sectionflags	@""
	.align	4


	//----- nvinfo : EIATTR_CUDA_API_VERSION
	.align		4
        /*0000*/ 	.byte	0x04, 0x37
        /*0002*/ 	.short	(.L_67 - .L_66)
.L_66:
        /*0004*/ 	.word	0x00000082


	//----- nvinfo : EIATTR_KPARAM_INFO
	.align		4
.L_67:
        /*0008*/ 	.byte	0x04, 0x17
        /*000a*/ 	.short	(.L_69 - .L_68)
.L_68:
        /*000c*/ 	.word	0x00000000
        /*0010*/ 	.short	0x0001
        /*0012*/ 	.short	0x0008
        /*0014*/ 	.byte	0x00, 0xf5, 0x21, 0x00


	//----- nvinfo : EIATTR_KPARAM_INFO
	.align		4
.L_69:
        /*0018*/ 	.byte	0x04, 0x17
        /*001a*/ 	.short	(.L_71 - .L_70)
.L_70:
        /*001c*/ 	.word	0x00000000
        /*0020*/ 	.short	0x0000
        /*0022*/ 	.short	0x0000
        /*0024*/ 	.byte	0x00, 0xf5, 0x21, 0x00


	//----- nvinfo : EIATTR_SPARSE_MMA_MASK
	.align		4
.L_71:
        /*0028*/ 	.byte	0x03, 0x50
        /*002a*/ 	.short	0x0000


	//----- nvinfo : EIATTR_MAXREG_COUNT
	.align		4
        /*002c*/ 	.byte	0x03, 0x1b
        /*002e*/ 	.short	0x00ff


	//----- nvinfo : EIATTR_MERCURY_ISA_VERSION
	.align		4
        /*0030*/ 	.byte	0x03, 0x5f
        /*0032*/ 	.short	0x0101


	//----- nvinfo : EIATTR_VRC_CTA_INIT_COUNT
	.align		4
        /*0034*/ 	.byte	0x02, 0x4a
	.zero		1
	.zero		1


	//----- nvinfo : EIATTR_EXIT_INSTR_OFFSETS
	.align		4
        /*0038*/ 	.byte	0x04, 0x1c
        /*003a*/ 	.short	(.L_73 - .L_72)


	//   ....[0]....
.L_72:
        /*003c*/ 	.word	0x000000a0


	//----- nvinfo : EIATTR_CBANK_PARAM_SIZE
	.align		4
.L_73:
        /*0040*/ 	.byte	0x03, 0x19
        /*0042*/ 	.short	0x0010


	//----- nvinfo : EIATTR_PARAM_CBANK
	.align		4
        /*0044*/ 	.byte	0x04, 0x0a
        /*0046*/ 	.short	(.L_75 - .L_74)
	.align		4
.L_74:
        /*0048*/ 	.word	index@(.nv.constant0._Z2k2PiS_)
        /*004c*/ 	.short	0x0380
        /*004e*/ 	.short	0x0010


	//----- nvinfo : EIATTR_SW_WAR
	.align		4
.L_75:
        /*0050*/ 	.byte	0x04, 0x36
        /*0052*/ 	.short	(.L_77 - .L_76)
.L_76:
        /*0054*/ 	.word	0x00000008
.L_77:


//--------------------- .nv.info._Z2k1Pii         --------------------------
	.section	.nv.info._Z2k1Pii,"",@"SHT_CUDA_INFO"
	.sectionflags	@""
	.align	4


	//----- nvinfo : EIATTR_CUDA_API_VERSION
	.align		4
        /*0000*/ 	.byte	0x04, 0x37
        /*0002*/ 	.short	(.L_79 - .L_78)
.L_78:
        /*0004*/ 	.word	0x00000082


	//----- nvinfo : EIATTR_KPARAM_INFO
	.align		4
.L_79:
        /*0008*/ 	.byte	0x04, 0x17
        /*000a*/ 	.short	(.L_81 - .L_80)
.L_80:
        /*000c*/ 	.word	0x00000000
        /*0010*/ 	.short	0x0001
        /*0012*/ 	.short	0x0008
        /*0014*/ 	.byte	0x00, 0xf0, 0x11, 0x00


	//----- nvinfo : EIATTR_KPARAM_INFO
	.align		4
.L_81:
        /*0018*/ 	.byte	0x04, 0x17
        /*001a*/ 	.short	(.L_83 - .L_82)
.L_82:
        /*001c*/ 	.word	0x00000000
        /*0020*/ 	.short	0x0000
        /*0022*/ 	.short	0x0000
        /*0024*/ 	.byte	0x00, 0xf5, 0x21, 0x00


	//----- nvinfo : EIATTR_SPARSE_MMA_MASK
	.align		4
.L_83:
        /*0028*/ 	.byte	0x03, 0x50
        /*002a*/ 	.short	0x0000


	//----- nvinfo : EIATTR_MAXREG_COUNT
	.align		4
        /*002c*/ 	.byte	0x03, 0x1b
        /*002e*/ 	.short	0x00ff


	//----- nvinfo : EIATTR_MERCURY_ISA_VERSION
	.align		4
        /*0030*/ 	.byte	0x03, 0x5f
        /*0032*/ 	.short	0x0101


	//----- nvinfo : EIATTR_VRC_CTA_INIT_COUNT
	.align		4
        /*0034*/ 	.byte	0x02, 0x4a
	.zero		1
	.zero		1


	//----- nvinfo : EIATTR_EXIT_INSTR_OFFSETS
	.align		4
        /*0038*/ 	.byte	0x04, 0x1c
        /*003a*/ 	.short	(.L_85 - .L_84)


	//   ....[0]....
.L_84:
        /*003c*/ 	.word	0x000002d0


	//   ....[1]....
        /*0040*/ 	.word	0x00000600


	//----- nvinfo : EIATTR_CBANK_PARAM_SIZE
	.align		4
.L_85:
        /*0044*/ 	.byte	0x03, 0x19
        /*0046*/ 	.short	0x000c


	//----- nvinfo : EIATTR_PARAM_CBANK
	.align		4
        /*0048*/ 	.byte	0x04, 0x0a
        /*004a*/ 	.short	(.L_87 - .L_86)
	.align		4
.L_86:
        /*004c*/ 	.word	index@(.nv.constant0._Z2k1Pii)
        /*0050*/ 	.short	0x0380
        /*0052*/ 	.short	0x000c


	//----- nvinfo : EIATTR_SW_WAR
	.align		4
.L_87:
        /*0054*/ 	.byte	0x04, 0x36
        /*0056*/ 	.short	(.L_89 - .L_88)
.L_88:
        /*0058*/ 	.word	0x00000008
.L_89:


//--------------------- .nv.callgraph             --------------------------
	.section	.nv.callgraph,"",@"SHT_CUDA_CALLGRAPH"
	.align	4
	.sectionentsize	8
	.align		4
        /*0000*/ 	.word	0x00000000
	.align		4
        /*0004*/ 	.word	0xffffffff
	.align		4
        /*0008*/ 	.word	0x00000000
	.align		4
        /*000c*/ 	.word	0xfffffffe
	.align		4
        /*0010*/ 	.word	0x00000000
	.align		4
        /*0014*/ 	.word	0xfffffffd
	.align		4
        /*0018*/ 	.word	0x00000000
	.align		4
        /*001c*/ 	.word	0xfffffffc


//--------------------- .text._Z2k5PiS_           --------------------------
	.section	.text._Z2k5PiS_,"ax",@progbits
	.align	128
        .global         _Z2k5PiS_
        .type           _Z2k5PiS_,@function
        .size           _Z2k5PiS_,(.L_x_29 - _Z2k5PiS_)
        .other          _Z2k5PiS_,@"STO_CUDA_ENTRY STV_DEFAULT"
_Z2k5PiS_:
.text._Z2k5PiS_:
[----:B------:R-:W-:Y:S01]  /*0000*/  LDC R1, c[0x0][0x37c] ;  /* 0x0000df00ff017b82 */ /* 0x000fe20000000800 */
[----:B------:R-:W0:Y:S02]  /*0010*/  S2R R7, SR_TID.X ;  /* 0x0000000000077919 */ /* 0x000e240000002100 */
[----:B0-----:R-:W-:-:S13]  /*0020*/  ISETP.NE.AND P0, PT, R7, RZ, PT ;  /* 0x000000ff0700720c */ /* 0x001fda0003f05270 */
[----:B------:R-:W-:Y:S05]  /*0030*/  @!P0 EXIT ;  /* 0x000000000000894d */ /* 0x000fea0003800000 */
[----:B------:R-:W0:Y:S01]  /*0040*/  LDC.64 R2, c[0x0][0x380] ;  /* 0x0000e000ff027b82 */ /* 0x000e220000000a00 */
[----:B------:R-:W1:Y:S07]  /*0050*/  LDCU.64 UR4, c[0x0][0x358] ;  /* 0x00006b00ff0477ac */ /* 0x000e6e0008000a00 */
[----:B------:R-:W2:Y:S01]  /*0060*/  LDC.64 R4, c[0x0][0x388] ;  /* 0x0000e200ff047b82 */ /* 0x000ea20000000a00 */
[----:B0-----:R-:W-:-:S06]  /*0070*/  IMAD.WIDE.U32 R2, R7, 0x4, R2 ;  /* 0x0000000407027825 */ /* 0x001fcc00078e0002 */
[----:B-1----:R-:W3:Y:S01]  /*0080*/  LDG.E R3, desc[UR4][R2.64] ;  /* 0x0000000402037981 */ /* 0x002ee2000c1e1900 */
[----:B------:R-:W-:-:S05]  /*0090*/  SHF.L.U32 R7, R7, 0x5, RZ ;  /* 0x0000000507077819 */ /* 0x000fca00000006ff */
[----:B--2---:R-:W-:-:S05]  /*00a0*/  IMAD.WIDE.U32 R4, R7, 0x4, R4 ;  /* 0x0000000407047825 */ /* 0x004fca00078e0004 */
[----:B---3--:R-:W-:Y:S01]  /*00b0*/  STG.E desc[UR4][R4.64+0x7c], R3 ;  /* 0x00007c0304007986 */ /* 0x008fe2000c101904 */
[----:B------:R-:W-:Y:S05]  /*00c0*/  EXIT ;  /* 0x000000000000794d */ /* 0x000fea0003800000 */
.L_x_0:
[----:B------:R-:W-:-:S00]  /*00d0*/  BRA `(.L_x_0) ;  /* 0xfffffffc00fc7947 */ /* 0x000fc0000383ffff */
[----:B------:R-:W-:-:S00]  /*00e0*/  NOP ;  /* 0x0000000000007918 */ /* 0x000fc00000000000 */
        /* <DEDUP_REMOVED lines=9> */
.L_x_29:


//--------------------- .text._Z2k4PiS_           --------------------------
	.section	.text._Z2k4PiS_,"ax",@progbits
	.align	128
        .global         _Z2k4PiS_
        .type           _Z2k4PiS_,@function
        .size           _Z2k4PiS_,(.L_x_30 - _Z2k4PiS_)
        .other          _Z2k4PiS_,@"STO_CUDA_ENTRY STV_DEFAULT"
_Z2k4PiS_:
.text._Z2k4PiS_:
[----:B------:R-:W-:Y:S01]  /*0000*/  LDC R1, c[0x0][0x37c] ;  /* 0x0000df00ff017b82 */ /* 0x000fe20000000800 */
[----:B------:R-:W0:Y:S02]  /*0010*/  S2R R7, SR_CTAID.X ;  /* 0x0000000000077919 */ /* 0x000e240000002500 */
[----:B0-----:R-:W-:-:S13]  /*0020*/  ISETP.NE.AND P0, PT, R7, RZ, PT ;  /* 0x000000ff0700720c */ /* 0x001fda0003f05270 */
[----:B------:R-:W-:Y:S05]  /*0030*/  @!P0 EXIT ;  /* 0x000000000000894d */ /* 0x000fea0003800000 */
[----:B------:R-:W0:Y:S01]  /*0040*/  S2R R0, SR_TID.X ;  /* 0x0000000000007919 */ /* 0x000e220000002100 */
[----:B------:R-:W1:Y:S01]  /*0050*/  LDC.64 R2, c[0x0][0x380] ;  /* 0x0000e000ff027b82 */ /* 0x000e620000000a00 */
[----:B------:R-:W2:Y:S01]  /*0060*/  LDCU.64 UR4, c[0x0][0x358] ;  /* 0x00006b00ff0477ac */ /* 0x000ea20008000a00 */
[----:B------:R-:W-:-:S06]  /*0070*/  IADD3 R9, PT, PT, R7, -0x1, RZ ;  /* 0xffffffff07097810 */ /* 0x000fcc0007ffe0ff */
[----:B------:R-:W3:Y:S01]  /*0080*/  LDC.64 R4, c[0x0][0x388] ;  /* 0x0000e200ff047b82 */ /* 0x000ee20000000a00 */
[----:B-1----:R-:W-:-:S06]  /*0090*/  IMAD.WIDE.U32 R2, R9, 0x4, R2 ;  /* 0x0000000409027825 */ /* 0x002fcc00078e0002 */
[----:B--2---:R-:W2:Y:S01]  /*00a0*/  LDG.E R2, desc[UR4][R2.64] ;  /* 0x0000000402027981 */ /* 0x004ea2000c1e1900 */
[----:B0-----:R-:W-:-:S05]  /*00b0*/  LEA R7, R7, R0, 0x5 ;  /* 0x0000000007077211 */ /* 0x001fca00078e28ff */
[----:B---3--:R-:W-:-:S05]  /*00c0*/  IMAD.WIDE R4, R7, 0x4, R4 ;  /* 0x0000000407047825 */ /* 0x008fca00078e0204 */
[----:B------:R-:W2:Y:S02]  /*00d0*/  LDG.E R7, desc[UR4][R4.64] ;  /* 0x0000000404077981 */ /* 0x000ea4000c1e1900 */
[----:B--2---:R-:W-:-:S05]  /*00e0*/  IADD3 R7, PT, PT, R2, R7, RZ ;  /* 0x0000000702077210 */ /* 0x004fca0007ffe0ff */
[----:B------:R-:W-:Y:S01]  /*00f0*/  STG.E desc[UR4][R4.64], R7 ;  /* 0x0000000704007986 */ /* 0x000fe2000c101904 */
[----:B------:R-:W-:Y:S05]  /*0100*/  EXIT ;  /* 0x000000000000794d */ /* 0x000fea0003800000 */
.L_x_1:
        /* <DEDUP_REMOVED lines=15> */
.L_x_30:


//--------------------- .text._Z2k3Pii            --------------------------
	.section	.text._Z2k3Pii,"ax",@progbits
	.align	128
        .global         _Z2k3Pii
        .type           _Z2k3Pii,@function
        .size           _Z2k3Pii,(.L_x_31 - _Z2k3Pii)
        .other          _Z2k3Pii,@"STO_CUDA_ENTRY STV_DEFAULT"
_Z2k3Pii:
.text._Z2k3Pii:
[----:B------:R-:W-:Y:S01]  /*0000*/  LDC R1, c[0x0][0x37c] ;  /* 0x0000df00ff017b82 */ /* 0x000fe20000000800 */
[----:B------:R-:W0:Y:S01]  /*0010*/  LDCU UR7, c[0x0][0x388] ;  /* 0x00007100ff0777ac */ /* 0x000e220008000800 */
[----:B------:R-:W1:Y:S01]  /*0020*/  S2R R7, SR_TID.X ;  /* 0x0000000000077919 */ /* 0x000e620000002100 */
[----:B------:R-:W-:Y:S01]  /*0030*/  UMOV UR6, 0x1 ;  /* 0x0000000100067882 */ /* 0x000fe20000000000 */
[----:B0-----:R-:W-:-:S09]  /*0040*/  UISETP.GE.AND UP0, UPT, UR7, 0x1, UPT ;  /* 0x000000010700788c */ /* 0x001fd2000bf06270 */
[----:B------:R-:W-:Y:S05]  /*0050*/  BRA.U !UP0, `(.L_x_2) ;  /* 0x0000000108907547 */ /* 0x000fea000b800000 */
[----:B------:R-:W-:Y:S02]  /*0060*/  UISETP.GE.U32.AND UP0, UPT, UR7, 0x4, UPT ;  /* 0x000000040700788c */ /* 0x000fe4000bf06070 */
[----:B------:R-:W-:Y:S01]  /*0070*/  ULOP3.LUT UR4, UR7, 0x3, URZ, 0xc0, !UPT ;  /* 0x0000000307047892 */ /* 0x000fe2000f8ec0ff */
[----:B------:R-:W-:-:S06]  /*0080*/  UMOV UR6, 0x1 ;  /* 0x0000000100067882 */ /* 0x000fcc0000000000 */
[----:B------:R-:W-:Y:S05]  /*0090*/  BRA.U !UP0, `(.L_x_3) ;  /* 0x0000000108647547 */ /* 0x000fea000b800000 */
[----:B------:R-:W-:Y:S01]  /*00a0*/  ULOP3.LUT UR5, UR7, 0x7ffffffc, URZ, 0xc0, !UPT ;  /* 0x7ffffffc07057892 */ /* 0x000fe2000f8ec0ff */
[----:B------:R-:W-:-:S03]  /*00b0*/  UMOV UR6, 0x1 ;  /* 0x0000000100067882 */ /* 0x000fc60000000000 */
[----:B------:R-:W-:-:S04]  /*00c0*/  UIADD3 UR5, UPT, UPT, -UR5, URZ, URZ ;  /* 0x000000ff05057290 */ /* 0x000fc8000fffe1ff */
[----:B------:R-:W-:-:S09]  /*00d0*/  UISETP.GE.AND UP0, UPT, UR5, URZ, UPT ;  /* 0x000000ff0500728c */ /* 0x000fd2000bf06270 */
[----:B------:R-:W-:Y:S05]  /*00e0*/  BRA.U UP0, `(.L_x_4) ;  /* 0x0000000100407547 */ /* 0x000fea000b800000 */
[----:B------:R-:W-:Y:S02]  /*00f0*/  UIADD3 UR8, UPT, UPT, -UR5, URZ, URZ ;  /* 0x000000ff05087290 */ /* 0x000fe4000fffe1ff */
[----:B------:R-:W-:Y:S02]  /*0100*/  UPLOP3.LUT UP0, UPT, UPT, UPT, UPT, 0x80, 0x8 ;  /* 0x000000000008789c */ /* 0x000fe40003f0f070 */
[----:B------:R-:W-:-:S09]  /*0110*/  UISETP.GT.AND UP1, UPT, UR8, 0xc, UPT ;  /* 0x0000000c0800788c */ /* 0x000fd2000bf24270 */
[----:B------:R-:W-:Y:S05]  /*0120*/  BRA.U !UP1, `(.L_x_5) ;  /* 0x0000000109147547 */ /* 0x000fea000b800000 */
[----:B------:R-:W-:-:S11]  /*0130*/  UPLOP3.LUT UP0, UPT, UPT, UPT, UPT, 0x40, 0x4 ;  /* 0x000000000004789c */ /* 0x000fd60003f0e870 */
.L_x_6:
[----:B------:R-:W-:Y:S02]  /*0140*/  UIADD3 UR5, UPT, UPT, UR5, 0x10, URZ ;  /* 0x0000001005057890 */ /* 0x000fe4000fffe0ff */
[----:B------:R-:W-:Y:S02]  /*0150*/  USHF.L.U32 UR6, UR6, 0x10, URZ ;  /* 0x0000001006067899 */ /* 0x000fe400080006ff */
[----:B------:R-:W-:-:S09]  /*0160*/  UISETP.GE.AND UP1, UPT, UR5, -0xc, UPT ;  /* 0xfffffff40500788c */ /* 0x000fd2000bf26270 */
[----:B------:R-:W-:Y:S05]  /*0170*/  BRA.U !UP1, `(.L_x_6) ;  /* 0xfffffffd09f07547 */ /* 0x000fea000b83ffff */
.L_x_5:
[----:B------:R-:W-:-:S04]  /*0180*/  UIADD3 UR8, UPT, UPT, -UR5, URZ, URZ ;  /* 0x000000ff05087290 */ /* 0x000fc8000fffe1ff */
[----:B------:R-:W-:-:S11]  /*0190*/  UISETP.GT.AND UP1, UPT, UR8, 0x4, UPT ;  /* 0x000000040800788c */ /* 0x000fd6000bf24270 */
[----:B------:R-:W-:Y:S02]  /*01a0*/  @UP1 UPLOP3.LUT UP0, UPT, UPT, UPT, UPT, 0x40, 0x4 ;  /* 0x000000000004189c */ /* 0x000fe40003f0e870 */
[----:B------:R-:W-:Y:S02]  /*01b0*/  @UP1 UIADD3 UR5, UPT, UPT, UR5, 0x8, URZ ;  /* 0x0000000805051890 */ /* 0x000fe4000fffe0ff */
[----:B------:R-:W-:Y:S02]  /*01c0*/  @UP1 USHF.L.U32 UR6, UR6, 0x8, URZ ;  /* 0x0000000806061899 */ /* 0x000fe400080006ff */
[----:B------:R-:W-:-:S09]  /*01d0*/  UISETP.NE.OR UP0, UPT, UR5, URZ, UP0 ;  /* 0x000000ff0500728c */ /* 0x000fd20008705670 */
[----:B------:R-:W-:Y:S05]  /*01e0*/  BRA.U !UP0, `(.L_x_3) ;  /* 0x0000000108107547 */ /* 0x000fea000b800000 */
.L_x_4:
[----:B------:R-:W-:Y:S02]  /*01f0*/  UIADD3 UR5, UPT, UPT, UR5, 0x4, URZ ;  /* 0x0000000405057890 */ /* 0x000fe4000fffe0ff */
[----:B------:R-:W-:Y:S02]  /*0200*/  USHF.L.U32 UR6, UR6, 0x4, URZ ;  /* 0x0000000406067899 */ /* 0x000fe400080006ff */
[----:B------:R-:W-:-:S09]  /*0210*/  UISETP.NE.AND UP0, UPT, UR5, URZ, UPT ;  /* 0x000000ff0500728c */ /* 0x000fd2000bf05270 */
[----:B------:R-:W-:Y:S05]  /*0220*/  BRA.U UP0, `(.L_x_4) ;  /* 0xfffffffd00f07547 */ /* 0x000fea000b83ffff */
.L_x_3:
[----:B------:R-:W-:-:S09]  /*0230*/  UISETP.NE.AND UP0, UPT, UR4, URZ, UPT ;  /* 0x000000ff0400728c */ /* 0x000fd2000bf05270 */
[----:B------:R-:W-:Y:S05]  /*0240*/  BRA.U !UP0, `(.L_x_2) ;  /* 0x0000000108147547 */ /* 0x000fea000b800000 */
[----:B------:R-:W-:-:S12]  /*0250*/  UIADD3 UR4, UPT, UPT, -UR4, URZ, URZ ;  /* 0x000000ff04047290 */ /* 0x000fd8000fffe1ff */
.L_x_7:
[----:B------:R-:W-:Y:S02]  /*0260*/  UIADD3 UR4, UPT, UPT, UR4, 0x1, URZ ;  /* 0x0000000104047890 */ /* 0x000fe4000fffe0ff */
[----:B------:R-:W-:Y:S02]  /*0270*/  USHF.L.U32 UR6, UR6, 0x1, URZ ;  /* 0x0000000106067899 */ /* 0x000fe400080006ff */
[----:B------:R-:W-:-:S09]  /*0280*/  UISETP.NE.AND UP0, UPT, UR4, URZ, UPT ;  /* 0x000000ff0400728c */ /* 0x000fd2000bf05270 */
[----:B------:R-:W-:Y:S05]  /*0290*/  BRA.U UP0, `(.L_x_7) ;  /* 0xfffffffd00f07547 */ /* 0x000fea000b83ffff */
.L_x_2:
[----:B-1----:R-:W-:-:S13]  /*02a0*/  ISETP.GE.U32.AND P0, PT, R7, UR6, PT ;  /* 0x0000000607007c0c */ /* 0x002fda000bf06070 */
[----:B------:R-:W-:Y:S05]  /*02b0*/  @!P0 EXIT ;  /* 0x000000000000894d */ /* 0x000fea0003800000 */
[----:B------:R-:W-:Y:S01]  /*02c0*/  UISETP.GE.AND UP0, UPT, UR7, 0x2, UPT ;  /* 0x000000020700788c */ /* 0x000fe2000bf06270 */
[----:B------:R-:W0:Y:S01]  /*02d0*/  LDCU.64 UR8, c[0x0][0x358] ;  /* 0x00006b00ff0877ac */ /* 0x000e220008000a00 */
[----:B------:R-:W-:-:S07]  /*02e0*/  UMOV UR6, 0x1 ;  /* 0x0000000100067882 */ /* 0x000fce0000000000 */
[----:B------:R-:W-:Y:S05]  /*02f0*/  BRA.U !UP0, `(.L_x_8) ;  /* 0x0000000108987547 */ /* 0x000fea000b800000 */
[----:B------:R-:W-:Y:S02]  /*0300*/  UIADD3 UR6, UPT, UPT, UR7, -0x2, URZ ;  /* 0xfffffffe07067890 */ /* 0x000fe4000fffe0ff */
[----:B------:R-:W-:Y:S02]  /*0310*/  UIADD3 UR4, UPT, UPT, UR7, -0x1, URZ ;  /* 0xffffffff07047890 */ /* 0x000fe4000fffe0ff */
        /* <DEDUP_REMOVED lines=14> */
.L_x_12:
[----:B------:R-:W-:Y:S02]  /*0400*/  UIADD3 UR4, UPT, UPT, UR4, 0x10, URZ ;  /* 0x0000001004047890 */ /* 0x000fe4000fffe0ff */
[----:B------:R-:W-:Y:S02]  /*0410*/  USHF.L.U32 UR6, UR6, 0x10, URZ ;  /* 0x0000001006067899 */ /* 0x000fe400080006ff */
[----:B------:R-:W-:-:S09]  /*0420*/  UISETP.GE.AND UP1, UPT, UR4, -0xc, UPT ;  /* 0xfffffff40400788c */ /* 0x000fd2000bf26270 */
[----:B------:R-:W-:Y:S05]  /*0430*/  BRA.U !UP1, `(.L_x_12) ;  /* 0xfffffffd09f07547 */ /* 0x000fea000b83ffff */
.L_x_11:
[----:B------:R-:W-:-:S04]  /*0440*/  UIADD3 UR10, UPT, UPT, -UR4, URZ, URZ ;  /* 0x000000ff040a7290 */ /* 0x000fc8000fffe1ff */
[----:B------:R-:W-:-:S11]  /*0450*/  UISETP.GT.AND UP1, UPT, UR10, 0x4, UPT ;  /* 0x000000040a00788c */ /* 0x000fd6000bf24270 */
[----:B------:R-:W-:Y:S02]  /*0460*/  @UP1 UPLOP3.LUT UP0, UPT, UPT, UPT, UPT, 0x40, 0x4 ;  /* 0x000000000004189c */ /* 0x000fe40003f0e870 */
[----:B------:R-:W-:Y:S02]  /*0470*/  @UP1 UIADD3 UR4, UPT, UPT, UR4, 0x8, URZ ;  /* 0x0000000804041890 */ /* 0x000fe4000fffe0ff */
[----:B------:R-:W-:Y:S02]  /*0480*/  @UP1 USHF.L.U32 UR6, UR6, 0x8, URZ ;  /* 0x0000000806061899 */ /* 0x000fe400080006ff */
[----:B------:R-:W-:-:S09]  /*0490*/  UISETP.NE.OR UP0, UPT, UR4, URZ, UP0 ;  /* 0x000000ff0400728c */ /* 0x000fd20008705670 */
[----:B------:R-:W-:Y:S05]  /*04a0*/  BRA.U !UP0, `(.L_x_9) ;  /* 0x0000000108107547 */ /* 0x000fea000b800000 */
.L_x_10:
[----:B------:R-:W-:Y:S02]  /*04b0*/  UIADD3 UR4, UPT, UPT, UR4, 0x4, URZ ;  /* 0x0000000404047890 */ /* 0x000fe4000fffe0ff */
[----:B------:R-:W-:Y:S02]  /*04c0*/  USHF.L.U32 UR6, UR6, 0x4, URZ ;  /* 0x0000000406067899 */ /* 0x000fe400080006ff */
[----:B------:R-:W-:-:S09]  /*04d0*/  UISETP.NE.AND UP0, UPT, UR4, URZ, UPT ;  /* 0x000000ff0400728c */ /* 0x000fd2000bf05270 */
[----:B------:R-:W-:Y:S05]  /*04e0*/  BRA.U UP0, `(.L_x_10) ;  /* 0xfffffffd00f07547 */ /* 0x000fea000b83ffff */
.L_x_9:
[----:B------:R-:W-:-:S09]  /*04f0*/  UISETP.NE.AND UP0, UPT, UR5, URZ, UPT ;  /* 0x000000ff0500728c */ /* 0x000fd2000bf05270 */
[----:B------:R-:W-:Y:S05]  /*0500*/  BRA.U !UP0, `(.L_x_8) ;  /* 0x0000000108147547 */ /* 0x000fea000b800000 */
[----:B------:R-:W-:-:S12]  /*0510*/  UIADD3 UR5, UPT, UPT, -UR5, URZ, URZ ;  /* 0x000000ff05057290 */ /* 0x000fd8000fffe1ff */
.L_x_13:
[----:B------:R-:W-:Y:S02]  /*0520*/  UIADD3 UR5, UPT, UPT, UR5, 0x1, URZ ;  /* 0x0000000105057890 */ /* 0x000fe4000fffe0ff */
[----:B------:R-:W-:Y:S02]  /*0530*/  USHF.L.U32 UR6, UR6, 0x1, URZ ;  /* 0x0000000106067899 */ /* 0x000fe400080006ff */
[----:B------:R-:W-:-:S09]  /*0540*/  UISETP.NE.AND UP0, UPT, UR5, URZ, UPT ;  /* 0x000000ff0500728c */ /* 0x000fd2000bf05270 */
[----:B------:R-:W-:Y:S05]  /*0550*/  BRA.U UP0, `(.L_x_13) ;  /* 0xfffffffd00f07547 */ /* 0x000fea000b83ffff */
.L_x_8:
[----:B------:R-:W1:Y:S01]  /*0560*/  LDC.64 R4, c[0x0][0x380] ;  /* 0x0000e000ff047b82 */ /* 0x000e620000000a00 */
[----:B------:R-:W-:-:S05]  /*0570*/  IADD3 R3, PT, PT, R7, -UR6, RZ ;  /* 0x8000000607037c10 */ /* 0x000fca000fffe0ff */
[----:B-1----:R-:W-:-:S04]  /*0580*/  IMAD.WIDE.U32 R2, R3, 0x4, R4 ;  /* 0x0000000403027825 */ /* 0x002fc800078e0004 */
[----:B------:R-:W-:Y:S02]  /*0590*/  IMAD.WIDE.U32 R4, R7, 0x4, R4 ;  /* 0x0000000407047825 */ /* 0x000fe400078e0004 */
[----:B0-----:R-:W2:Y:S04]  /*05a0*/  LDG.E R2, desc[UR8][R2.64] ;  /* 0x0000000802027981 */ /* 0x001ea8000c1e1900 */
[----:B------:R-:W2:Y:S02]  /*05b0*/  LDG.E R7, desc[UR8][R4.64] ;  /* 0x0000000804077981 */ /* 0x000ea4000c1e1900 */
[----:B--2---:R-:W-:-:S05]  /*05c0*/  IADD3 R7, PT, PT, R2, R7, RZ ;  /* 0x0000000702077210 */ /* 0x004fca0007ffe0ff */
[----:B------:R-:W-:Y:S01]  /*05d0*/  STG.E desc[UR8][R4.64], R7 ;  /* 0x0000000704007986 */ /* 0x000fe2000c101908 */
[----:B------:R-:W-:Y:S05]  /*05e0*/  EXIT ;  /* 0x000000000000794d */ /* 0x000fea0003800000 */
.L_x_14:
        /* <DEDUP_REMOVED lines=9> */
.L_x_31:


//--------------------- .text._Z2k2PiS_           --------------------------
	.section	.text._Z2k2PiS_,"ax",@progbits
	.align	128
        .global         _Z2k2PiS_
        .type           _Z2k2PiS_,@function
        .size           _Z2k2PiS_,(.L_x_32 - _Z2k2PiS_)
        .other          _Z2k2PiS_,@"STO_CUDA_ENTRY STV_DEFAULT"
_Z2k2PiS_:
.text._Z2k2PiS_:
[----:B------:R-:W-:Y:S01]  /*0000*/  LDC R1, c[0x0][0x37c] ;  /* 0x0000df00ff017b82 */ /* 0x000fe20000000800 */
[----:B------:R-:W0:Y:S07]  /*0010*/  S2R R7, SR_TID.X ;  /* 0x0000000000077919 */ /* 0x000e2e0000002100 */
[----:B------:R-:W1:Y:S01]  /*0020*/  LDC.64 R2, c[0x0][0x388] ;  /* 0x0000e200ff027b82 */ /* 0x000e620000000a00 */
[----:B------:R-:W2:Y:S01]  /*0030*/  LDCU.64 UR4, c[0x0][0x358] ;  /* 0x00006b00ff0477ac */ /* 0x000ea20008000a00 */
[----:B0-----:R-:W-:-:S05]  /*0040*/  SHF.L.U32 R5, R7, 0x5, RZ ;  /* 0x0000000507057819 */ /* 0x001fca00000006ff */
[----:B-1----:R-:W-:Y:S02]  /*0050*/  IMAD.WIDE.U32 R2, R5, 0x4, R2 ;  /* 0x0000000405027825 */ /* 0x002fe400078e0002 */
[----:B------:R-:W0:Y:S04]  /*0060*/  LDC.64 R4, c[0x0][0x380] ;  /* 0x0000e000ff047b82 */ /* 0x000e280000000a00 */
[----:B--2---:R-:W2:Y:S01]  /*0070*/  LDG.E R3, desc[UR4][R2.64+0x7c] ;  /* 0x00007c0402037981 */ /* 0x004ea2000c1e1900 */
[----:B0-----:R-:W-:-:S05]  /*0080*/  IMAD.WIDE.U32 R4, R7, 0x4, R4 ;  /* 0x0000000407047825 */ /* 0x001fca00078e0004 */
[----:B--2---:R-:W-:Y:S01]  /*0090*/  STG.E desc[UR4][R4.64], R3 ;  /* 0x0000000304007986 */ /* 0x004fe2000c101904 */
[----:B------:R-:W-:Y:S05]  /*00a0*/  EXIT ;  /* 0x000000000000794d */ /* 0x000fea0003800000 */
.L_x_15:
        /* <DEDUP_REMOVED lines=13> */
.L_x_32:


//--------------------- .text._Z2k1Pii            --------------------------
	.section	.text._Z2k1Pii,"ax",@progbits
	.align	128
        .global         _Z2k1Pii
        .type           _Z2k1Pii,@function
        .size           _Z2k1Pii,(.L_x_33 - _Z2k1Pii)
        .other          _Z2k1Pii,@"STO_CUDA_ENTRY STV_DEFAULT"
_Z2k1Pii:
.text._Z2k1Pii:
[----:B------:R-:W-:Y:S01]  /*0000*/  LDC R1, c[0x0][0x37c] ;  /* 0x0000df00ff017b82 */ /* 0x000fe20000000800 */
[----:B------:R-:W0:Y:S01]  /*0010*/  S2R R0, SR_CTAID.X ;  /* 0x0000000000007919 */ /* 0x000e220000002500 */
[----:B------:R-:W1:Y:S01]  /*0020*/  LDCU UR7, c[0x0][0x388] ;  /* 0x00007100ff0777ac */ /* 0x000e620008000800 */
[----:B------:R-:W0:Y:S01]  /*0030*/  S2R R3, SR_TID.X ;  /* 0x0000000000037919 */ /* 0x000e220000002100 */
[----:B------:R-:W-:Y:S01]  /*0040*/  UMOV UR6, 0x1 ;  /* 0x0000000100067882 */ /* 0x000fe20000000000 */
[----:B-1----:R-:W-:Y:S01]  /*0050*/  UISETP.GE.AND UP0, UPT, UR7, 0x1, UPT ;  /* 0x000000010700788c */ /* 0x002fe2000bf06270 */
[----:B0-----:R-:W-:-:S08]  /*0060*/  IMAD R0, R0, 0x20, R3 ;  /* 0x0000002000007824 */ /* 0x001fd000078e0203 */
        /* <DEDUP_REMOVED lines=15> */
.L_x_20:
[----:B------:R-:W-:Y:S02]  /*0160*/  UIADD3 UR5, UPT, UPT, UR5, 0x10, URZ ;  /* 0x0000001005057890 */ /* 0x000fe4000fffe0ff */
[----:B------:R-:W-:Y:S02]  /*0170*/  USHF.L.U32 UR6, UR6, 0x10, URZ ;  /* 0x0000001006067899 */ /* 0x000fe400080006ff */
[----:B------:R-:W-:-:S09]  /*0180*/  UISETP.GE.AND UP1, UPT, UR5, -0xc, UPT ;  /* 0xfffffff40500788c */ /* 0x000fd2000bf26270 */
[----:B------:R-:W-:Y:S05]  /*0190*/  BRA.U !UP1, `(.L_x_20) ;  /* 0xfffffffd09f07547 */ /* 0x000fea000b83ffff */
.L_x_19:
[----:B------:R-:W-:-:S04]  /*01a0*/  UIADD3 UR8, UPT, UPT, -UR5, URZ, URZ ;  /* 0x000000ff05087290 */ /* 0x000fc8000fffe1ff */
[----:B------:R-:W-:-:S11]  /*01b0*/  UISETP.GT.AND UP1, UPT, UR8, 0x4, UPT ;  /* 0x000000040800788c */ /* 0x000fd6000bf24270 */
[----:B------:R-:W-:Y:S02]  /*01c0*/  @UP1 UPLOP3.LUT UP0, UPT, UPT, UPT, UPT, 0x40, 0x4 ;  /* 0x000000000004189c */ /* 0x000fe40003f0e870 */
[----:B------:R-:W-:Y:S02]  /*01d0*/  @UP1 UIADD3 UR5, UPT, UPT, UR5, 0x8, URZ ;  /* 0x0000000805051890 */ /* 0x000fe4000fffe0ff */
[----:B------:R-:W-:Y:S02]  /*01e0*/  @UP1 USHF.L.U32 UR6, UR6, 0x8, URZ ;  /* 0x0000000806061899 */ /* 0x000fe400080006ff */
[----:B------:R-:W-:-:S09]  /*01f0*/  UISETP.NE.OR UP0, UPT, UR5, URZ, UP0 ;  /* 0x000000ff0500728c */ /* 0x000fd20008705670 */
[----:B------:R-:W-:Y:S05]  /*0200*/  BRA.U !UP0, `(.L_x_17) ;  /* 0x0000000108107547 */ /* 0x000fea000b800000 */
.L_x_18:
[----:B------:R-:W-:Y:S02]  /*0210*/  UIADD3 UR5, UPT, UPT, UR5, 0x4, URZ ;  /* 0x0000000405057890 */ /* 0x000fe4000fffe0ff */
[----:B------:R-:W-:Y:S02]  /*0220*/  USHF.L.U32 UR6, UR6, 0x4, URZ ;  /* 0x0000000406067899 */ /* 0x000fe400080006ff */
[----:B------:R-:W-:-:S09]  /*0230*/  UISETP.NE.AND UP0, UPT, UR5, URZ, UPT ;  /* 0x000000ff0500728c */ /* 0x000fd2000bf05270 */
[----:B------:R-:W-:Y:S05]  /*0240*/  BRA.U UP0, `(.L_x_18) ;  /* 0xfffffffd00f07547 */ /* 0x000fea000b83ffff */
.L_x_17:
[----:B------:R-:W-:-:S09]  /*0250*/  UISETP.NE.AND UP0, UPT, UR4, URZ, UPT ;  /* 0x000000ff0400728c */ /* 0x000fd2000bf05270 */
[----:B------:R-:W-:Y:S05]  /*0260*/  BRA.U !UP0, `(.L_x_16) ;  /* 0x0000000108147547 */ /* 0x000fea000b800000 */
[----:B------:R-:W-:-:S12]  /*0270*/  UIADD3 UR4, UPT, UPT, -UR4, URZ, URZ ;  /* 0x000000ff04047290 */ /* 0x000fd8000fffe1ff */
.L_x_21:
[----:B------:R-:W-:Y:S02]  /*0280*/  UIADD3 UR4, UPT, UPT, UR4, 0x1, URZ ;  /* 0x0000000104047890 */ /* 0x000fe4000fffe0ff */
[----:B------:R-:W-:Y:S02]  /*0290*/  USHF.L.U32 UR6, UR6, 0x1, URZ ;  /* 0x0000000106067899 */ /* 0x000fe400080006ff */
[----:B------:R-:W-:-:S09]  /*02a0*/  UISETP.NE.AND UP0, UPT, UR4, URZ, UPT ;  /* 0x000000ff0400728c */ /* 0x000fd2000bf05270 */
[----:B------:R-:W-:Y:S05]  /*02b0*/  BRA.U UP0, `(.L_x_21) ;  /* 0xfffffffd00f07547 */ /* 0x000fea000b83ffff */
.L_x_16:
[----:B------:R-:W-:-:S13]  /*02c0*/  ISETP.GE.AND P0, PT, R0, UR6, PT ;  /* 0x0000000600007c0c */ /* 0x000fda000bf06270 */
[----:B------:R-:W-:Y:S05]  /*02d0*/  @!P0 EXIT ;  /* 0x000000000000894d */ /* 0x000fea0003800000 */
[----:B------:R-:W-:Y:S01]  /*02e0*/  UISETP.GE.AND UP0, UPT, UR7, 0x2, UPT ;  /* 0x000000020700788c */ /* 0x000fe2000bf06270 */
[----:B------:R-:W-:Y:S01]  /*02f0*/  IMAD.MOV.U32 R5, RZ, RZ, 0x1 ;  /* 0x00000001ff057424 */ /* 0x000fe200078e00ff */
[----:B------:R-:W0:Y:S07]  /*0300*/  LDCU.64 UR8, c[0x0][0x358] ;  /* 0x00006b00ff0877ac */ /* 0x000e2e0008000a00 */
[----:B------:R-:W-:Y:S05]  /*0310*/  BRA.U !UP0, `(.L_x_22) ;  /* 0x0000000108987547 */ /* 0x000fea000b800000 */
[----:B------:R-:W-:Y:S01]  /*0320*/  UIADD3 UR6, UPT, UPT, UR7, -0x2, URZ ;  /* 0xfffffffe07067890 */ /* 0x000fe2000fffe0ff */
[----:B------:R-:W-:Y:S01]  /*0330*/  IMAD.MOV.U32 R5, RZ, RZ, 0x1 ;  /* 0x00000001ff057424 */ /* 0x000fe200078e00ff */
[----:B------:R-:W-:Y:S02]  /*0340*/  UIADD3 UR4, UPT, UPT, UR7, -0x1, URZ ;  /* 0xffffffff07047890 */ /* 0x000fe4000fffe0ff */
[----:B------:R-:W-:Y:S02]  /*0350*/  UISETP.GE.U32.AND UP0, UPT, UR6, 0x3, UPT ;  /* 0x000000030600788c */ /* 0x000fe4000bf06070 */
[----:B------:R-:W-:-:S07]  /*0360*/  ULOP3.LUT UR5, UR4, 0x3, URZ, 0xc0, !UPT ;  /* 0x0000000304057892 */ /* 0x000fce000f8ec0ff */
[----:B------:R-:W-:Y:S05]  /*0370*/  BRA.U !UP0, `(.L_x_23) ;  /* 0x0000000108647547 */ /* 0x000fea000b800000 */
[----:B------:R-:W-:Y:S01]  /*0380*/  ULOP3.LUT UR4, UR4, 0xfffffffc, URZ, 0xc0, !UPT ;  /* 0xfffffffc04047892 */ /* 0x000fe2000f8ec0ff */
[----:B------:R-:W-:-:S05]  /*0390*/  IMAD.MOV.U32 R5, RZ, RZ, 0x1 ;  /* 0x00000001ff057424 */ /* 0x000fca00078e00ff */
[----:B------:R-:W-:-:S04]  /*03a0*/  IADD3 R2, PT, PT, RZ, -UR4, RZ ;  /* 0x80000004ff027c10 */ /* 0x000fc8000fffe0ff */
[----:B------:R-:W-:-:S13]  /*03b0*/  ISETP.GE.AND P0, PT, R2, RZ, PT ;  /* 0x000000ff0200720c */ /* 0x000fda0003f06270 */
[----:B------:R-:W-:Y:S05]  /*03c0*/  @P0 BRA `(.L_x_24) ;  /* 0x0000000000400947 */ /* 0x000fea0003800000 */
[----:B------:R-:W-:Y:S01]  /*03d0*/  IMAD.MOV R3, RZ, RZ, -R2 ;  /* 0x000000ffff037224 */ /* 0x000fe200078e0a02 */
[----:B------:R-:W-:-:S04]  /*03e0*/  PLOP3.LUT P0, PT, PT, PT, PT, 0x80, 0x8 ;  /* 0x000000000008781c */ /* 0x000fc80003f0f070 */
[----:B------:R-:W-:-:S13]  /*03f0*/  ISETP.GT.AND P1, PT, R3, 0xc, PT ;  /* 0x0000000c0300780c */ /* 0x000fda0003f24270 */
[----:B------:R-:W-:Y:S05]  /*0400*/  @!P1 BRA `(.L_x_25) ;  /* 0x0000000000149947 */ /* 0x000fea0003800000 */
[----:B------:R-:W-:-:S13]  /*0410*/  PLOP3.LUT P0, PT, PT, PT, PT, 0x8, 0x80 ;  /* 0x000000000080781c */ /* 0x000fda0003f0e170 */
.L_x_26:
[----:B------:R-:W-:Y:S01]  /*0420*/  IADD3 R2, PT, PT, R2, 0x10, RZ ;  /* 0x0000001002027810 */ /* 0x000fe20007ffe0ff */
[----:B------:R-:W-:-:S03]  /*0430*/  IMAD.U32 R5, R5, 0x10000, RZ ;  /* 0x0001000005057824 */ /* 0x000fc600078e00ff */
[----:B------:R-:W-:-:S13]  /*0440*/  ISETP.GE.AND P1, PT, R2, -0xc, PT ;  /* 0xfffffff40200780c */ /* 0x000fda0003f26270 */
[----:B------:R-:W-:Y:S05]  /*0450*/  @!P1 BRA `(.L_x_26) ;  /* 0xfffffffc00f09947 */ /* 0x000fea000383ffff */
.L_x_25:
[----:B------:R-:W-:-:S05]  /*0460*/  IMAD.MOV R3, RZ, RZ, -R2 ;  /* 0x000000ffff037224 */ /* 0x000fca00078e0a02 */
[----:B------:R-:W-:-:S13]  /*0470*/  ISETP.GT.AND P1, PT, R3, 0x4, PT ;  /* 0x000000040300780c */ /* 0x000fda0003f24270 */
[----:B------:R-:W-:Y:S01]  /*0480*/  @P1 PLOP3.LUT P0, PT, PT, PT, PT, 0x8, 0x80 ;  /* 0x000000000080181c */ /* 0x000fe20003f0e170 */
[----:B------:R-:W-:Y:S01]  /*0490*/  @P1 IMAD.SHL.U32 R5, R5, 0x100, RZ ;  /* 0x0000010005051824 */ /* 0x000fe200078e00ff */
[----:B------:R-:W-:-:S04]  /*04a0*/  @P1 IADD3 R2, PT, PT, R2, 0x8, RZ ;  /* 0x0000000802021810 */ /* 0x000fc80007ffe0ff */
[----:B------:R-:W-:-:S13]  /*04b0*/  ISETP.NE.OR P0, PT, R2, RZ, P0 ;  /* 0x000000ff0200720c */ /* 0x000fda0000705670 */
[----:B------:R-:W-:Y:S05]  /*04c0*/  @!P0 BRA `(.L_x_23) ;  /* 0x0000000000108947 */ /* 0x000fea0003800000 */
.L_x_24:
[----:B------:R-:W-:Y:S01]  /*04d0*/  VIADD R2, R2, 0x4 ;  /* 0x0000000402027836 */ /* 0x000fe20000000000 */
[----:B------:R-:W-:-:S04]  /*04e0*/  SHF.L.U32 R5, R5, 0x4, RZ ;  /* 0x0000000405057819 */ /* 0x000fc800000006ff */
[----:B------:R-:W-:-:S13]  /*04f0*/  ISETP.NE.AND P0, PT, R2, RZ, PT ;  /* 0x000000ff0200720c */ /* 0x000fda0003f05270 */
[----:B------:R-:W-:Y:S05]  /*0500*/  @P0 BRA `(.L_x_24) ;  /* 0xfffffffc00f00947 */ /* 0x000fea000383ffff */
.L_x_23:
[----:B------:R-:W-:-:S09]  /*0510*/  UISETP.NE.AND UP0, UPT, UR5, URZ, UPT ;  /* 0x000000ff0500728c */ /* 0x000fd2000bf05270 */
[----:B------:R-:W-:Y:S05]  /*0520*/  BRA.U !UP0, `(.L_x_22) ;  /* 0x0000000108147547 */ /* 0x000fea000b800000 */
[----:B------:R-:W-:-:S12]  /*0530*/  UIADD3 UR5, UPT, UPT, -UR5, URZ, URZ ;  /* 0x000000ff05057290 */ /* 0x000fd8000fffe1ff */
.L_x_27:
[----:B------:R-:W-:Y:S01]  /*0540*/  UIADD3 UR5, UPT, UPT, UR5, 0x1, URZ ;  /* 0x0000000105057890 */ /* 0x000fe2000fffe0ff */
[----:B------:R-:W-:-:S03]  /*0550*/  IMAD.SHL.U32 R5, R5, 0x2, RZ ;  /* 0x0000000205057824 */ /* 0x000fc600078e00ff */
[----:B------:R-:W-:-:S09]  /*0560*/  UISETP.NE.AND UP0, UPT, UR5, URZ, UPT ;  /* 0x000000ff0500728c */ /* 0x000fd2000bf05270 */
[----:B------:R-:W-:Y:S05]  /*0570*/  BRA.U UP0, `(.L_x_27) ;  /* 0xfffffffd00f07547 */ /* 0x000fea000b83ffff */
.L_x_22:
[----:B------:R-:W1:Y:S01]  /*0580*/  LDC.64 R2, c[0x0][0x380] ;  /* 0x0000e000ff027b82 */ /* 0x000e620000000a00 */
[----:B------:R-:W-:-:S04]  /*0590*/  IMAD.IADD R7, R0, 0x1, -R5 ;  /* 0x0000000100077824 */ /* 0x000fc800078e0a05 */
[----:B-1----:R-:W-:-:S04]  /*05a0*/  IMAD.WIDE R2, R7, 0x4, R2 ;  /* 0x0000000407027825 */ /* 0x002fc800078e0202 */
[----:B------:R-:W-:Y:S02]  /*05b0*/  IMAD.WIDE R4, R5, 0x4, R2 ;  /* 0x0000000405047825 */ /* 0x000fe400078e0202 */
[----:B0-----:R-:W2:Y:S04]  /*05c0*/  LDG.E R2, desc[UR8][R2.64] ;  /* 0x0000000802027981 */ /* 0x001ea8000c1e1900 */
[----:B------:R-:W2:Y:S02]  /*05d0*/  LDG.E R7, desc[UR8][R4.64] ;  /* 0x0000000804077981 */ /* 0x000ea4000c1e1900 */
[----:B--2---:R-:W-:-:S05]  /*05e0*/  IADD3 R7, PT, PT, R2, R7, RZ ;  /* 0x0000000702077210 */ /* 0x004fca0007ffe0ff */
[----:B------:R-:W-:Y:S01]  /*05f0*/  STG.E desc[UR8][R4.64], R7 ;  /* 0x0000000704007986 */ /* 0x000fe2000c101908 */
[----:B------:R-:W-:Y:S05]  /*0600*/  EXIT ;  /* 0x000000000000794d */ /* 0x000fea0003800000 */
.L_x_28:
        /* <DEDUP_REMOVED lines=15> */
.L_x_33:


//--------------------- .nv.shared.reserved.0     --------------------------
	.section	.nv.shared.reserved.0,"aw",@nobits
	.weak		__nv_reservedSMEM_offset_0_alias
	.size		__nv_reservedSMEM_offset_0_alias, 0, 64
	.other		__nv_reservedSMEM_offset_0_alias,@"STO_CUDA_RESERVED_SHARED STV_DEFAULT"
__nv_reservedSMEM_offset_0_alias:
	.zero		0
	.zero		64


//--------------------- .nv.constant0._Z2k5PiS_   --------------------------
	.section	.nv.constant0._Z2k5PiS_,"a",@progbits
	.sectionflags	@""
	.align	4
.nv.constant0._Z2k5PiS_:
	.zero		912


//--------------------- .nv.constant0._Z2k4PiS_   --------------------------
	.section	.nv.constant0._Z2k4PiS_,"a",@progbits
	.sectionflags	@""
	.align	4
.nv.constant0._Z2k4PiS_:
	.zero		912


//--------------------- .nv.constant0._Z2k3Pii    --------------------------
	.section	.nv.constant0._Z2k3Pii,"a",@progbits
	.sectionflags	@""
	.align	4
.nv.constant0._Z2k3Pii:
	.zero		908


//--------------------- .nv.constant0._Z2k2PiS_   --------------------------
	.section	.nv.constant0._Z2k2PiS_,"a",@progbits
	.sectionflags	@""
	.align	4
.nv.constant0._Z2k2PiS_:
	.zero		912


//--------------------- .nv.constant0._Z2k1Pii    --------------------------
	.section	.nv.constant0._Z2k1Pii,"a",@progbits
	.sectionflags	@""
	.align	4
.nv.constant0._Z2k1Pii:
	.zero		908


//--------------------- SYMBOLS --------------------------

	.type		.nv.reservedSmem.offset0,@object
	.size		.nv.reservedSmem.offset0,0x4
